	.headerflags	@"EF_CUDA_TEXMODE_UNIFIED EF_CUDA_64BIT_ADDRESS EF_CUDA_SM86 EF_CUDA_VIRTUAL_SM(EF_CUDA_SM86)"
	.elftype	@"ET_EXEC"


//--------------------- .nv.info                  --------------------------
	.section	.nv.info,"",@"SHT_CUDA_INFO"
	.align	4


	//----- nvinfo : EIATTR_REGCOUNT
	.align		4
        /*0000*/ 	.byte	0x04, 0x2f
        /*0002*/ 	.short	(.L_1 - .L_0)
	.align		4
.L_0:
        /*0004*/ 	.word	index@(triton_poi_fused_add_gelu_6)
        /*0008*/ 	.word	0x00000010


	//----- nvinfo : EIATTR_MIN_STACK_SIZE
	.align		4
.L_1:
        /*000c*/ 	.byte	0x04, 0x12
        /*000e*/ 	.short	(.L_3 - .L_2)
	.align		4
.L_2:
        /*0010*/ 	.word	index@(triton_poi_fused_add_gelu_6)
        /*0014*/ 	.word	0x00000000


	//----- nvinfo : EIATTR_FRAME_SIZE
	.align		4
.L_3:
        /*0018*/ 	.byte	0x04, 0x11
        /*001a*/ 	.short	(.L_5 - .L_4)
	.align		4
.L_4:
        /*001c*/ 	.word	index@(triton_poi_fused_add_gelu_6)
        /*0020*/ 	.word	0x00000000


	//----- nvinfo : EIATTR_MIN_STACK_SIZE
	.align		4
.L_5:
        /*0024*/ 	.byte	0x04, 0x12
        /*0026*/ 	.short	(.L_7 - .L_6)
	.align		4
.L_6:
        /*0028*/ 	.word	index@(triton_poi_fused_add_gelu_6)
        /*002c*/ 	.word	0x00000000
.L_7:


//--------------------- .nv.info.triton_poi_fused_add_gelu_6 --------------------------
	.section	.nv.info.triton_poi_fused_add_gelu_6,"",@"SHT_CUDA_INFO"
	.sectionflags	@""
	.align	4


	//----- nvinfo : EIATTR_CUDA_API_VERSION
	.align		4
        /*0000*/ 	.byte	0x04, 0x37
        /*0002*/ 	.short	(.L_9 - .L_8)
.L_8:
        /*0004*/ 	.word	0x0000007c


	//----- nvinfo : EIATTR_SW2861232_WAR
	.align		4
.L_9:
        /*0008*/ 	.byte	0x01, 0x35
	.zero		2


	//----- nvinfo : EIATTR_PARAM_CBANK
	.align		4
        /*000c*/ 	.byte	0x04, 0x0a
        /*000e*/ 	.short	(.L_11 - .L_10)
	.align		4
.L_10:
        /*0010*/ 	.word	index@(.nv.constant0.triton_poi_fused_add_gelu_6)
        /*0014*/ 	.short	0x0160
        /*0016*/ 	.short	0x0040


	//----- nvinfo : EIATTR_CBANK_PARAM_SIZE
	.align		4
.L_11:
        /*0018*/ 	.byte	0x03, 0x19
        /*001a*/ 	.short	0x0040


	//----- nvinfo : EIATTR_KPARAM_INFO
	.align		4
        /*001c*/ 	.byte	0x04, 0x17
        /*001e*/ 	.short	(.L_13 - .L_12)
.L_12:
        /*0020*/ 	.word	0x00000000
        /*0024*/ 	.short	0x0007
        /*0026*/ 	.short	0x0038
        /*0028*/ 	.byte	0x00, 0xf4, 0x21, 0x00


	//----- nvinfo : EIATTR_KPARAM_INFO
	.align		4
.L_13:
        /*002c*/ 	.byte	0x04, 0x17
        /*002e*/ 	.short	(.L_15 - .L_14)
.L_14:
        /*0030*/ 	.word	0x00000000
        /*0034*/ 	.short	0x0006
        /*0036*/ 	.short	0x0030
        /*0038*/ 	.byte	0x00, 0xf0, 0x11, 0x00


	//----- nvinfo : EIATTR_KPARAM_INFO
	.align		4
.L_15:
        /*003c*/ 	.byte	0x04, 0x17
        /*003e*/ 	.short	(.L_17 - .L_16)
.L_16:
        /*0040*/ 	.word	0x00000000
        /*0044*/ 	.short	0x0005
        /*0046*/ 	.short	0x0028
        /*0048*/ 	.byte	0x00, 0xf4, 0x21, 0x00


	//----- nvinfo : EIATTR_KPARAM_INFO
	.align		4
.L_17:
        /*004c*/ 	.byte	0x04, 0x17
        /*004e*/ 	.short	(.L_19 - .L_18)
.L_18:
        /*0050*/ 	.word	0x00000000
        /*0054*/ 	.short	0x0004
        /*0056*/ 	.short	0x0020
        /*0058*/ 	.byte	0x00, 0xf4, 0x21, 0x00


	//----- nvinfo : EIATTR_KPARAM_INFO
	.align		4
.L_19:
        /*005c*/ 	.byte	0x04, 0x17
        /*005e*/ 	.short	(.L_21 - .L_20)
.L_20:
        /*0060*/ 	.word	0x00000000
        /*0064*/ 	.short	0x0003
        /*0066*/ 	.short	0x0018
        /*0068*/ 	.byte	0x00, 0xf4, 0x21, 0x00


	//----- nvinfo : EIATTR_KPARAM_INFO
	.align		4
.L_21:
        /*006c*/ 	.byte	0x04, 0x17
        /*006e*/ 	.short	(.L_23 - .L_22)
.L_22:
        /*0070*/ 	.word	0x00000000
        /*0074*/ 	.short	0x0002
        /*0076*/ 	.short	0x0010
        /*0078*/ 	.byte	0x00, 0xf4, 0x21, 0x00


	//----- nvinfo : EIATTR_KPARAM_INFO
	.align		4
.L_23:
        /*007c*/ 	.byte	0x04, 0x17
        /*007e*/ 	.short	(.L_25 - .L_24)
.L_24:
        /*0080*/ 	.word	0x00000000
        /*0084*/ 	.short	0x0001
        /*0086*/ 	.short	0x0008
        /*0088*/ 	.byte	0x00, 0xf4, 0x21, 0x00


	//----- nvinfo : EIATTR_KPARAM_INFO
	.align		4
.L_25:
        /*008c*/ 	.byte	0x04, 0x17
        /*008e*/ 	.short	(.L_27 - .L_26)
.L_26:
        /*0090*/ 	.word	0x00000000
        /*0094*/ 	.short	0x0000
        /*0096*/ 	.short	0x0000
        /*0098*/ 	.byte	0x00, 0xf4, 0x21, 0x00


	//----- nvinfo : EIATTR_MAXREG_COUNT
	.align		4
.L_27:
        /*009c*/ 	.byte	0x03, 0x1b
        /*009e*/ 	.short	0x0040


	//----- nvinfo : EIATTR_EXIT_INSTR_OFFSETS
	.align		4
        /*00a0*/ 	.byte	0x04, 0x1c
        /*00a2*/ 	.short	(.L_29 - .L_28)


	//   ....[0]....
.L_28:
        /*00a4*/ 	.word	0x000002d0


	//   ....[1]....
        /*00a8*/ 	.word	0x000002f0


	//----- nvinfo : EIATTR_REQNTID
	.align		4
.L_29:
        /*00ac*/ 	.byte	0x04, 0x10
        /*00ae*/ 	.short	(.L_31 - .L_30)
.L_30:
        /*00b0*/ 	.word	0x00000400
        /*00b4*/ 	.word	0x00000001
        /*00b8*/ 	.word	0x00000001
.L_31:


//--------------------- .nv.callgraph             --------------------------
	.section	.nv.callgraph,"",@"SHT_CUDA_CALLGRAPH"
	.align	4
	.sectionentsize	8
	.align		4
        /*0000*/ 	.word	0x00000000
	.align		4
        /*0004*/ 	.word	0xffffffff
	.align		4
        /*0008*/ 	.word	0x00000000
	.align		4
        /*000c*/ 	.word	0xfffffffe
	.align		4
        /*0010*/ 	.word	0x00000000
	.align		4
        /*0014*/ 	.word	0xfffffffd
	.align		4
        /*0018*/ 	.word	0x00000000
	.align		4
        /*001c*/ 	.word	0xfffffffc


//--------------------- .nv.rel.action            --------------------------
	.section	.nv.rel.action,"",@"SHT_CUDA_RELOCINFO"
	.align	8
	.sectionentsize	8
        /*0000*/ 	.byte	0x73, 0x00, 0x00, 0x00, 0x00, 0x00, 0x00, 0x00, 0x00, 0x00, 0x00, 0x11, 0x25, 0x00, 0x05, 0x36


//--------------------- .nv.constant0.triton_poi_fused_add_gelu_6 --------------------------
	.section	.nv.constant0.triton_poi_fused_add_gelu_6,"a",@progbits
	.sectionflags	@""
	.align	4
.nv.constant0.triton_poi_fused_add_gelu_6:
	.zero		416


//--------------------- .text.triton_poi_fused_add_gelu_6 --------------------------
	.section	.text.triton_poi_fused_add_gelu_6,"ax",@progbits
	.sectioninfo	@"SHI_REGISTERS=16"
	.align	128
        .global         triton_poi_fused_add_gelu_6
        .type           triton_poi_fused_add_gelu_6,@function
        .size           triton_poi_fused_add_gelu_6,(.L_x_1 - triton_poi_fused_add_gelu_6)
        .other          triton_poi_fused_add_gelu_6,@"STO_CUDA_ENTRY STV_DEFAULT"
triton_poi_fused_add_gelu_6:
.text.triton_poi_fused_add_gelu_6:
[----:B------:R-:W-:Y:S02]  /*0000*/  IMAD.MOV.U32 R1, RZ, RZ, c[0x0][0x28] ;  /* 0x00000a00ff017624 */ /* 0x000fe400078e00ff */
[----:B------:R-:W0:Y:S01]  /*0010*/  S2R R12, SR_TID.X ;  /* 0x00000000000c7919 */ /* 0x000e220000002100 */
[----:B------:R-:W-:Y:S01]  /*0020*/  MOV R11, 0x2 ;  /* 0x00000002000b7802 */ /* 0x000fe20000000f00 */
[----:B------:R-:W-:Y:S02]  /*0030*/  ULDC.64 UR4, c[0x0][0x118] ;  /* 0x0000460000047ab9 */ /* 0x000fe40000000a00 */
[----:B------:R-:W1:Y:S01]  /*0040*/  S2R R3, SR_CTAID.X ;  /* 0x0000000000037919 */ /* 0x000e620000002500 */
[----:B0-----:R-:W-:-:S05]  /*0050*/  LOP3.LUT R0, R12, 0x1ff, RZ, 0xc0, !PT ;  /* 0x000001ff0c007812 */ /* 0x001fca00078ec0ff */
[----:B-1----:R-:W-:-:S04]  /*0060*/  IMAD R0, R3, 0x200, R0 ;  /* 0x0000020003007824 */ /* 0x002fc800078e0200 */
[----:B------:R-:W-:-:S05]  /*0070*/  IMAD.HI R2, R0, 0x2aaaaaab, RZ ;  /* 0x2aaaaaab00027827 */ /* 0x000fca00078e02ff */
[----:B------:R-:W-:-:S04]  /*0080*/  SHF.R.U32.HI R3, RZ, 0x1f, R2 ;  /* 0x0000001fff037819 */ /* 0x000fc80000011602 */
[----:B------:R-:W-:-:S05]  /*0090*/  LEA.HI.SX32 R9, R2, R3, 0x15 ;  /* 0x0000000302097211 */ /* 0x000fca00078faaff */
[----:B------:R-:W-:-:S04]  /*00a0*/  IMAD.WIDE R4, R9, R11, c[0x0][0x168] ;  /* 0x00005a0009047625 */ /* 0x000fc800078e020b */
[C---:B------:R-:W-:Y:S02]  /*00b0*/  IMAD.WIDE R6, R9.reuse, R11, c[0x0][0x170] ;  /* 0x00005c0009067625 */ /* 0x040fe400078e020b */
[----:B------:R-:W2:Y:S04]  /*00c0*/  LDG.E.EL.U16 R4, [R4.64] ;  /* 0x0000000404047981 */ /* 0x000ea8000c2e1500 */
[----:B------:R-:W3:Y:S01]  /*00d0*/  LDG.E.EL.U16 R6, [R6.64] ;  /* 0x0000000406067981 */ /* 0x000ee2000c2e1500 */
[----:B------:R-:W-:Y:S02]  /*00e0*/  IMAD.MOV.U32 R13, RZ, RZ, 0x4 ;  /* 0x00000004ff0d7424 */ /* 0x000fe400078e00ff */
[----:B------:R-:W-:Y:S02]  /*00f0*/  IMAD R10, R9, -0x3000, R0 ;  /* 0xffffd000090a7824 */ /* 0x000fe400078e0200 */
[----:B------:R-:W-:-:S04]  /*0100*/  IMAD.WIDE R2, R0, R13, c[0x0][0x160] ;  /* 0x0000580000027625 */ /* 0x000fc800078e020d */
[CC--:B------:R-:W-:Y:S02]  /*0110*/  IMAD.WIDE R8, R10.reuse, R11.reuse, c[0x0][0x178] ;  /* 0x00005e000a087625 */ /* 0x0c0fe400078e020b */
[----:B------:R-:W4:Y:S02]  /*0120*/  LDG.E R2, [R2.64] ;  /* 0x0000000402027981 */ /* 0x000f24000c1e1900 */
[----:B------:R-:W-:Y:S02]  /*0130*/  IMAD.WIDE R10, R10, R11, c[0x0][0x180] ;  /* 0x000060000a0a7625 */ /* 0x000fe400078e020b */
[----:B------:R-:W5:Y:S04]  /*0140*/  LDG.E.EL.U16 R8, [R8.64] ;  /* 0x0000000408087981 */ /* 0x000f68000c2e1500 */
[----:B------:R-:W5:Y:S01]  /*0150*/  LDG.E.EL.U16 R10, [R10.64] ;  /* 0x000000040a0a7981 */ /* 0x000f62000c2e1500 */
[----:B--2---:R-:W-:-:S04]  /*0160*/  SHF.L.U32 R5, R4, 0x10, RZ ;  /* 0x0000001004057819 */ /* 0x004fc800000006ff */
[----:B------:R-:W-:Y:S01]  /*0170*/  FSETP.GE.AND P0, PT, R5, RZ, PT ;  /* 0x000000ff0500720b */ /* 0x000fe20003f06000 */
[----:B---3--:R-:W-:-:S03]  /*0180*/  IMAD.U32 R5, R6, 0x10000, RZ ;  /* 0x0001000006057824 */ /* 0x008fc600078e00ff */
[----:B------:R-:W-:Y:S02]  /*0190*/  SEL R4, R4, RZ, !P0 ;  /* 0x000000ff04047207 */ /* 0x000fe40004000000 */
[----:B------:R-:W-:Y:S02]  /*01a0*/  FSETP.GTU.AND P0, PT, R5, RZ, PT ;  /* 0x000000ff0500720b */ /* 0x000fe40003f0c000 */
[----:B------:R-:W-:Y:S02]  /*01b0*/  SHF.L.U32 R4, R4, 0x10, RZ ;  /* 0x0000001004047819 */ /* 0x000fe400000006ff */
[----:B------:R-:W-:Y:S02]  /*01c0*/  SEL R6, R6, RZ, P0 ;  /* 0x000000ff06067207 */ /* 0x000fe40000000000 */
[----:B----4-:R-:W-:Y:S01]  /*01d0*/  I2FP.F32.S32 R2, R2 ;  /* 0x0000000200027245 */ /* 0x010fe20000201400 */
[----:B------:R-:W-:Y:S02]  /*01e0*/  FADD R4, RZ, -R4 ;  /* 0x80000004ff047221 */ /* 0x000fe40000000000 */
[----:B------:R-:W-:Y:S01]  /*01f0*/  IMAD.U32 R3, R6, 0x10000, RZ ;  /* 0x0001000006037824 */ /* 0x000fe200078e00ff */
[----:B-----5:R-:W-:-:S02]  /*0200*/  SHF.L.U32 R8, R8, 0x10, RZ ;  /* 0x0000001008087819 */ /* 0x020fc400000006ff */
[----:B------:R-:W-:Y:S01]  /*0210*/  FSETP.NAN.AND P1, PT, R4, R4, PT ;  /* 0x000000040400720b */ /* 0x000fe20003f28000 */
[----:B------:R-:W-:Y:S01]  /*0220*/  IMAD.U32 R5, R10, 0x10000, RZ ;  /* 0x000100000a057824 */ /* 0x000fe200078e00ff */
[----:B------:R-:W-:-:S13]  /*0230*/  FSETP.GT.AND P0, PT, R4, R3, PT ;  /* 0x000000030400720b */ /* 0x000fda0003f04000 */
[----:B------:R-:W-:-:S05]  /*0240*/  @!P0 FSEL R4, R4, R3, P1 ;  /* 0x0000000304048208 */ /* 0x000fca0000800000 */
[----:B------:R-:W-:-:S05]  /*0250*/  FMUL R3, R4, 0.0078740157186985015869 ;  /* 0x3c01020404037820 */ /* 0x000fca0000400000 */
[C---:B------:R-:W-:Y:S02]  /*0260*/  FSETP.GT.AND P0, PT, R3.reuse, 9.9999997473787516356e-06, PT ;  /* 0x3727c5ac0300780b */ /* 0x040fe40003f04000 */
[----:B------:R-:W-:-:S11]  /*0270*/  FSETP.NAN.AND P1, PT, R3, R3, PT ;  /* 0x000000030300720b */ /* 0x000fd60003f28000 */
[----:B------:R-:W-:Y:S02]  /*0280*/  @!P0 FSEL R3, R3, 9.9999997473787516356e-06, P1 ;  /* 0x3727c5ac03038808 */ /* 0x000fe40000800000 */
[----:B------:R-:W-:-:S03]  /*0290*/  LOP3.LUT P0, RZ, R12, 0x200, RZ, 0xc0, !PT ;  /* 0x000002000cff7812 */ /* 0x000fc6000780c0ff */
[----:B------:R-:W-:Y:S01]  /*02a0*/  FMUL R4, R2, R3 ;  /* 0x0000000302047220 */ /* 0x000fe20000400000 */
[----:B------:R-:W-:-:S03]  /*02b0*/  IMAD.WIDE R2, R0, R13, c[0x0][0x188] ;  /* 0x0000620000027625 */ /* 0x000fc600078e020d */
[----:B------:R-:W-:-:S06]  /*02c0*/  FFMA R5, R8, R4, R5 ;  /* 0x0000000408057223 */ /* 0x000fcc0000000005 */
[----:B------:R-:W-:Y:S05]  /*02d0*/  @P0 EXIT ;  /* 0x000000000000094d */ /* 0x000fea0003800000 */
[----:B------:R-:W-:Y:S01]  /*02e0*/  STG.E [R2.64], R5 ;  /* 0x0000000502007986 */ /* 0x000fe2000c101904 */
[----:B------:R-:W-:Y:S05]  /*02f0*/  EXIT ;  /* 0x000000000000794d */ /* 0x000fea0003800000 */
.L_x_0:
[----:B------:R-:W-:-:S00]  /*0300*/  BRA `(.L_x_0) ;  /* 0xfffffff000007947 */ /* 0x000fc0000383ffff */
[----:B------:R-:W-:-:S00]  /*0310*/  NOP ;  /* 0x0000000000007918 */ /* 0x000fc00000000000 */
        /* <DEDUP_REMOVED lines=14> */
.L_x_1:
